//
// Generated by NVIDIA NVVM Compiler
//
// Compiler Build ID: CL-36424714
// Cuda compilation tools, release 13.0, V13.0.88
// Based on NVVM 20.0.0
//

.version 9.0
.target sm_100
.address_size 64

	// .globl	vjp_accum

.visible .entry vjp_accum(
	.param .u32 vjp_accum_param_0,
	.param .u64 .ptr .align 1 vjp_accum_param_1,
	.param .u64 .ptr .align 1 vjp_accum_param_2
)
{
	.reg .pred 	%p<2>;
	.reg .b32 	%r<6>;
	.reg .b32 	%f<3>;
	.reg .b64 	%rd<7>;

	ld.param.u32 	%r2, [vjp_accum_param_0];
	ld.param.u64 	%rd1, [vjp_accum_param_1];
	ld.param.u64 	%rd2, [vjp_accum_param_2];
	mov.u32 	%r3, %ctaid.x;
	mov.u32 	%r4, %ntid.x;
	mov.u32 	%r5, %tid.x;
	mad.lo.s32 	%r1, %r3, %r4, %r5;
	setp.ge.s32 	%p1, %r1, %r2;
	@%p1 bra 	$L__BB0_2;
	cvta.to.global.u64 	%rd3, %rd1;
	cvta.to.global.u64 	%rd4, %rd2;
	mul.wide.s32 	%rd5, %r1, 4;
	add.s64 	%rd6, %rd3, %rd5;
	ld.global.f32 	%f1, [%rd6];
	atom.global.add.f32 	%f2, [%rd4], %f1;
$L__BB0_2:
	ret;

}


// ===== COMPILED SASS (sm_100) =====

	.target	sm_100

	.elftype	@"ET_EXEC"


//--------------------- .note.nv.tkinfo           --------------------------
	.section	.note.nv.tkinfo,"",@"SHT_NOTE"
	.sectionflags	@"SHF_NOTE_NV_TKINFO"
	.tkinfo
        /*0018*/ 	.word	0x00000002
        /*0030*/ 	.string	""
        /*0030*/ 	.string	"ptxas"
        /*0030*/ 	.string	"Cuda compilation tools, release 13.0, V13.0.88"
        /*0030*/ 	.string	"Build cuda_13.0.r13.0/compiler.36424714_0"
        /*0030*/ 	.string	"-arch sm_100 -m 64 "



//--------------------- .note.nv.cuinfo           --------------------------
	.section	.note.nv.cuinfo,"",@"SHT_NOTE"
	.sectionflags	@"SHF_NOTE_NV_CUINFO"
        /*0018*/ 	.short	0x0002
        /*001a*/ 	.short	0x0064
        /*001c*/ 	.short	0x0082
	.zero		2


//--------------------- .nv.info                  --------------------------
	.section	.nv.info,"",@"SHT_CUDA_INFO"
	.align	4


	//----- nvinfo : EIATTR_REGCOUNT
	.align		4
        /*0000*/ 	.byte	0x04, 0x2f
        /*0002*/ 	.short	(.L_1 - .L_0)
	.align		4
.L_0:
        /*0004*/ 	.word	index@(vjp_accum)
        /*0008*/ 	.word	0x00000008


	//----- nvinfo : EIATTR_FRAME_SIZE
	.align		4
.L_1:
        /*000c*/ 	.byte	0x04, 0x11
        /*000e*/ 	.short	(.L_3 - .L_2)
	.align		4
.L_2:
        /*0010*/ 	.word	index@(vjp_accum)
        /*0014*/ 	.word	0x00000000


	//----- nvinfo : EIATTR_MIN_STACK_SIZE
	.align		4
.L_3:
        /*0018*/ 	.byte	0x04, 0x12
        /*001a*/ 	.short	(.L_5 - .L_4)
	.align		4
.L_4:
        /*001c*/ 	.word	index@(vjp_accum)
        /*0020*/ 	.word	0x00000000
.L_5:


//--------------------- .nv.compat                --------------------------
	.section	.nv.compat,"",@"SHT_CUDA_COMPAT_INFO"
	.align	4
        /*0000*/ 	.byte	0x02, 0x09, 0x00, 0x00, 0x02, 0x02, 0x01, 0x00, 0x02, 0x05, 0x05, 0x00, 0x03, 0x07, 0x01, 0x01
        /*0010*/ 	.byte	0x02, 0x03, 0x00, 0x00, 0x02, 0x06, 0x01, 0x00, 0x04, 0x0b, 0x08, 0x00, 0x09, 0x00, 0x00, 0x00
        /*0020*/ 	.byte	0x00, 0x00, 0x00, 0x00


//--------------------- .nv.info.vjp_accum        --------------------------
	.section	.nv.info.vjp_accum,"",@"SHT_CUDA_INFO"
	.sectionflags	@""
	.align	4


	//----- nvinfo : EIATTR_CUDA_API_VERSION
	.align		4
        /*0000*/ 	.byte	0x04, 0x37
        /*0002*/ 	.short	(.L_7 - .L_6)
.L_6:
        /*0004*/ 	.word	0x00000082


	//----- nvinfo : EIATTR_KPARAM_INFO
	.align		4
.L_7:
        /*0008*/ 	.byte	0x04, 0x17
        /*000a*/ 	.short	(.L_9 - .L_8)
.L_8:
        /*000c*/ 	.word	0x00000000
        /*0010*/ 	.short	0x0002
        /*0012*/ 	.short	0x0010
        /*0014*/ 	.byte	0x00, 0xf5, 0x21, 0x00


	//----- nvinfo : EIATTR_KPARAM_INFO
	.align		4
.L_9:
        /*0018*/ 	.byte	0x04, 0x17
        /*001a*/ 	.short	(.L_11 - .L_10)
.L_10:
        /*001c*/ 	.word	0x00000000
        /*0020*/ 	.short	0x0001
        /*0022*/ 	.short	0x0008
        /*0024*/ 	.byte	0x00, 0xf5, 0x21, 0x00


	//----- nvinfo : EIATTR_KPARAM_INFO
	.align		4
.L_11:
        /*0028*/ 	.byte	0x04, 0x17
        /*002a*/ 	.short	(.L_13 - .L_12)
.L_12:
        /*002c*/ 	.word	0x00000000
        /*0030*/ 	.short	0x0000
        /*0032*/ 	.short	0x0000
        /*0034*/ 	.byte	0x00, 0xf0, 0x11, 0x00


	//----- nvinfo : EIATTR_SPARSE_MMA_MASK
	.align		4
.L_13:
        /*0038*/ 	.byte	0x03, 0x50
        /*003a*/ 	.short	0x0000


	//----- nvinfo : EIATTR_MAXREG_COUNT
	.align		4
        /*003c*/ 	.byte	0x03, 0x1b
        /*003e*/ 	.short	0x00ff


	//----- nvinfo : EIATTR_MERCURY_ISA_VERSION
	.align		4
        /*0040*/ 	.byte	0x03, 0x5f
        /*0042*/ 	.short	0x0101


	//----- nvinfo : EIATTR_VRC_CTA_INIT_COUNT
	.align		4
        /*0044*/ 	.byte	0x02, 0x4a
	.zero		1
	.zero		1


	//----- nvinfo : EIATTR_EXIT_INSTR_OFFSETS
	.align		4
        /*0048*/ 	.byte	0x04, 0x1c
        /*004a*/ 	.short	(.L_15 - .L_14)


	//   ....[0]....
.L_14:
        /*004c*/ 	.word	0x00000070


	//   ....[1]....
        /*0050*/ 	.word	0x000000e0


	//----- nvinfo : EIATTR_CBANK_PARAM_SIZE
	.align		4
.L_15:
        /*0054*/ 	.byte	0x03, 0x19
        /*0056*/ 	.short	0x0018


	//----- nvinfo : EIATTR_PARAM_CBANK
	.align		4
        /*0058*/ 	.byte	0x04, 0x0a
        /*005a*/ 	.short	(.L_17 - .L_16)
	.align		4
.L_16:
        /*005c*/ 	.word	index@(.nv.constant0.vjp_accum)
        /*0060*/ 	.short	0x0380
        /*0062*/ 	.short	0x0018


	//----- nvinfo : EIATTR_SW_WAR
	.align		4
.L_17:
        /*0064*/ 	.byte	0x04, 0x36
        /*0066*/ 	.short	(.L_19 - .L_18)
.L_18:
        /*0068*/ 	.word	0x00000008
.L_19:


//--------------------- .nv.callgraph             --------------------------
	.section	.nv.callgraph,"",@"SHT_CUDA_CALLGRAPH"
	.align	4
	.sectionentsize	8
	.align		4
        /*0000*/ 	.word	0x00000000
	.align		4
        /*0004*/ 	.word	0xffffffff
	.align		4
        /*0008*/ 	.word	0x00000000
	.align		4
        /*000c*/ 	.word	0xfffffffe
	.align		4
        /*0010*/ 	.word	0x00000000
	.align		4
        /*0014*/ 	.word	0xfffffffd
	.align		4
        /*0018*/ 	.word	0x00000000
	.align		4
        /*001c*/ 	.word	0xfffffffc


//--------------------- .text.vjp_accum           --------------------------
	.section	.text.vjp_accum,"ax",@progbits
	.align	128
        .global         vjp_accum
        .type           vjp_accum,@function
        .size           vjp_accum,(.L_x_1 - vjp_accum)
        .other          vjp_accum,@"STO_CUDA_ENTRY STV_DEFAULT"
vjp_accum:
.text.vjp_accum:
[----:B------:R-:W-:Y:S01]  /*0000*/  LDC R1, c[0x0][0x37c] ;  /* 0x0000df00ff017b82 */ /* 0x000fe20000000800 */
[----:B------:R-:W0:Y:S07]  /*0010*/  S2R R0, SR_TID.X ;  /* 0x0000000000007919 */ /* 0x000e2e0000002100 */
[----:B------:R-:W0:Y:S01]  /*0020*/  S2UR UR4, SR_CTAID.X ;  /* 0x00000000000479c3 */ /* 0x000e220000002500 */
[----:B------:R-:W1:Y:S07]  /*0030*/  LDCU UR5, c[0x0][0x380] ;  /* 0x00007000ff0577ac */ /* 0x000e6e0008000800 */
[----:B------:R-:W0:Y:S02]  /*0040*/  LDC R5, c[0x0][0x360] ;  /* 0x0000d800ff057b82 */ /* 0x000e240000000800 */
[----:B0-----:R-:W-:-:S05]  /*0050*/  IMAD R5, R5, UR4, R0 ;  /* 0x0000000405057c24 */ /* 0x001fca000f8e0200 */
[----:B-1----:R-:W-:-:S13]  /*0060*/  ISETP.GE.AND P0, PT, R5, UR5, PT ;  /* 0x0000000505007c0c */ /* 0x002fda000bf06270 */
[----:B------:R-:W-:Y:S05]  /*0070*/  @P0 EXIT ;  /* 0x000000000000094d */ /* 0x000fea0003800000 */
[----:B------:R-:W0:Y:S01]  /*0080*/  LDC.64 R2, c[0x0][0x388] ;  /* 0x0000e200ff027b82 */ /* 0x000e220000000a00 */
[----:B------:R-:W1:Y:S01]  /*0090*/  LDCU.64 UR4, c[0x0][0x358] ;  /* 0x00006b00ff0477ac */ /* 0x000e620008000a00 */
[----:B0-----:R-:W-:-:S06]  /*00a0*/  IMAD.WIDE R2, R5, 0x4, R2 ;  /* 0x0000000405027825 */ /* 0x001fcc00078e0202 */
[----:B-1----:R-:W2:Y:S01]  /*00b0*/  LDG.E R3, desc[UR4][R2.64] ;  /* 0x0000000402037981 */ /* 0x002ea2000c1e1900 */
[----:B------:R-:W2:Y:S03]  /*00c0*/  LDC.64 R4, c[0x0][0x390] ;  /* 0x0000e400ff047b82 */ /* 0x000ea60000000a00 */
[----:B--2---:R-:W-:Y:S01]  /*00d0*/  REDG.E.ADD.F32.FTZ.RN.STRONG.GPU desc[UR4][R4.64], R3 ;  /* 0x00000003040079a6 */ /* 0x004fe2000c12f304 */
[----:B------:R-:W-:Y:S05]  /*00e0*/  EXIT ;  /* 0x000000000000794d */ /* 0x000fea0003800000 */
.L_x_0:
[----:B------:R-:W-:-:S00]  /*00f0*/  BRA `(.L_x_0) ;  /* 0xfffffffc00fc7947 */ /* 0x000fc0000383ffff */
[----:B------:R-:W-:-:S00]  /*0100*/  NOP ;  /* 0x0000000000007918 */ /* 0x000fc00000000000 */
[----:B------:R-:W-:-:S00]  /*0110*/  NOP ;  /* 0x0000000000007918 */ /* 0x000fc00000000000 */
[----:B------:R-:W-:-:S00]  /*0120*/  NOP ;  /* 0x0000000000007918 */ /* 0x000fc00000000000 */
[----:B------:R-:W-:-:S00]  /*0130*/  NOP ;  /* 0x0000000000007918 */ /* 0x000fc00000000000 */
[----:B------:R-:W-:-:S00]  /*0140*/  NOP ;  /* 0x0000000000007918 */ /* 0x000fc00000000000 */
[----:B------:R-:W-:-:S00]  /*0150*/  NOP ;  /* 0x0000000000007918 */ /* 0x000fc00000000000 */
[----:B------:R-:W-:-:S00]  /*0160*/  NOP ;  /* 0x0000000000007918 */ /* 0x000fc00000000000 */
[----:B------:R-:W-:-:S00]  /*0170*/  NOP ;  /* 0x0000000000007918 */ /* 0x000fc00000000000 */
.L_x_1:


//--------------------- .nv.shared.reserved.0     --------------------------
	.section	.nv.shared.reserved.0,"aw",@nobits
	.weak		__nv_reservedSMEM_offset_0_alias
	.size		__nv_reservedSMEM_offset_0_alias, 0, 64
	.other		__nv_reservedSMEM_offset_0_alias,@"STO_CUDA_RESERVED_SHARED STV_DEFAULT"
__nv_reservedSMEM_offset_0_alias:
	.zero		0
	.zero		64


//--------------------- .nv.constant0.vjp_accum   --------------------------
	.section	.nv.constant0.vjp_accum,"a",@progbits
	.sectionflags	@""
	.align	4
.nv.constant0.vjp_accum:
	.zero		920


//--------------------- SYMBOLS --------------------------

	.type		.nv.reservedSmem.offset0,@object
	.size		.nv.reservedSmem.offset0,0x4
